//
// Generated by NVIDIA NVVM Compiler
//
// Compiler Build ID: CL-36424714
// Cuda compilation tools, release 13.0, V13.0.88
// Based on NVVM 20.0.0
//

.version 9.0
.target sm_100
.address_size 64

	// .globl	_Z19reduce_naive_kernelILi256EEvPiS0_i
// _ZZ19reduce_naive_kernelILi256EEvPiS0_iE5sdata has been demoted

.visible .entry _Z19reduce_naive_kernelILi256EEvPiS0_i(
	.param .u64 .ptr .align 1 _Z19reduce_naive_kernelILi256EEvPiS0_i_param_0,
	.param .u64 .ptr .align 1 _Z19reduce_naive_kernelILi256EEvPiS0_i_param_1,
	.param .u32 _Z19reduce_naive_kernelILi256EEvPiS0_i_param_2
)
{
	.reg .pred 	%p<8>;
	.reg .b32 	%r<28>;
	.reg .b64 	%rd<9>;
	// demoted variable
	.shared .align 4 .b8 _ZZ19reduce_naive_kernelILi256EEvPiS0_iE5sdata[1024];
	ld.param.u64 	%rd1, [_Z19reduce_naive_kernelILi256EEvPiS0_i_param_0];
	ld.param.u64 	%rd2, [_Z19reduce_naive_kernelILi256EEvPiS0_i_param_1];
	ld.param.u32 	%r10, [_Z19reduce_naive_kernelILi256EEvPiS0_i_param_2];
	mov.u32 	%r1, %tid.x;
	mov.u32 	%r2, %ctaid.x;
	mov.u32 	%r3, %ntid.x;
	mul.lo.s32 	%r4, %r2, %r3;
	add.s32 	%r5, %r4, %r1;
	setp.ge.s32 	%p1, %r5, %r10;
	@%p1 bra 	$L__BB0_2;
	cvta.to.global.u64 	%rd3, %rd1;
	mul.wide.u32 	%rd4, %r5, 4;
	add.s64 	%rd5, %rd3, %rd4;
	ld.global.u32 	%r11, [%rd5];
	shl.b32 	%r12, %r1, 2;
	mov.u32 	%r13, _ZZ19reduce_naive_kernelILi256EEvPiS0_iE5sdata;
	add.s32 	%r14, %r13, %r12;
	st.shared.u32 	[%r14], %r11;
$L__BB0_2:
	bar.sync 	0;
	setp.lt.u32 	%p2, %r3, 2;
	@%p2 bra 	$L__BB0_7;
	mov.b32 	%r27, 1;
$L__BB0_4:
	shl.b32 	%r7, %r27, 1;
	mul.lo.s32 	%r16, %r7, %r1;
	add.s32 	%r9, %r16, %r27;
	setp.ge.u32 	%p3, %r9, %r3;
	add.s32 	%r17, %r9, %r4;
	setp.ge.s32 	%p4, %r17, %r10;
	or.pred  	%p5, %p3, %p4;
	@%p5 bra 	$L__BB0_6;
	shl.b32 	%r18, %r9, 2;
	mov.u32 	%r19, _ZZ19reduce_naive_kernelILi256EEvPiS0_iE5sdata;
	add.s32 	%r20, %r19, %r18;
	ld.shared.u32 	%r21, [%r20];
	shl.b32 	%r22, %r16, 2;
	add.s32 	%r23, %r19, %r22;
	ld.shared.u32 	%r24, [%r23];
	add.s32 	%r25, %r24, %r21;
	st.shared.u32 	[%r23], %r25;
$L__BB0_6:
	bar.sync 	0;
	setp.lt.u32 	%p6, %r7, %r3;
	mov.u32 	%r27, %r7;
	@%p6 bra 	$L__BB0_4;
$L__BB0_7:
	setp.ne.s32 	%p7, %r1, 0;
	@%p7 bra 	$L__BB0_9;
	ld.shared.u32 	%r26, [_ZZ19reduce_naive_kernelILi256EEvPiS0_iE5sdata];
	cvta.to.global.u64 	%rd6, %rd2;
	mul.wide.u32 	%rd7, %r2, 4;
	add.s64 	%rd8, %rd6, %rd7;
	st.global.u32 	[%rd8], %r26;
$L__BB0_9:
	ret;

}


// ===== COMPILED SASS (sm_100) =====

	.target	sm_100

	.elftype	@"ET_EXEC"


//--------------------- .note.nv.tkinfo           --------------------------
	.section	.note.nv.tkinfo,"",@"SHT_NOTE"
	.sectionflags	@"SHF_NOTE_NV_TKINFO"
	.tkinfo
        /*0018*/ 	.word	0x00000002
        /*0030*/ 	.string	""
        /*0030*/ 	.string	"ptxas"
        /*0030*/ 	.string	"Cuda compilation tools, release 13.0, V13.0.88"
        /*0030*/ 	.string	"Build cuda_13.0.r13.0/compiler.36424714_0"
        /*0030*/ 	.string	"-arch sm_100 -m 64 "



//--------------------- .note.nv.cuinfo           --------------------------
	.section	.note.nv.cuinfo,"",@"SHT_NOTE"
	.sectionflags	@"SHF_NOTE_NV_CUINFO"
        /*0018*/ 	.short	0x0002
        /*001a*/ 	.short	0x0064
        /*001c*/ 	.short	0x0082
	.zero		2


//--------------------- .nv.info                  --------------------------
	.section	.nv.info,"",@"SHT_CUDA_INFO"
	.align	4


	//----- nvinfo : EIATTR_REGCOUNT
	.align		4
        /*0000*/ 	.byte	0x04, 0x2f
        /*0002*/ 	.short	(.L_1 - .L_0)
	.align		4
.L_0:
        /*0004*/ 	.word	index@(_Z19reduce_naive_kernelILi256EEvPiS0_i)
        /*0008*/ 	.word	0x0000000c


	//----- nvinfo : EIATTR_FRAME_SIZE
	.align		4
.L_1:
        /*000c*/ 	.byte	0x04, 0x11
        /*000e*/ 	.short	(.L_3 - .L_2)
	.align		4
.L_2:
        /*0010*/ 	.word	index@(_Z19reduce_naive_kernelILi256EEvPiS0_i)
        /*0014*/ 	.word	0x00000000


	//----- nvinfo : EIATTR_MIN_STACK_SIZE
	.align		4
.L_3:
        /*0018*/ 	.byte	0x04, 0x12
        /*001a*/ 	.short	(.L_5 - .L_4)
	.align		4
.L_4:
        /*001c*/ 	.word	index@(_Z19reduce_naive_kernelILi256EEvPiS0_i)
        /*0020*/ 	.word	0x00000000
.L_5:


//--------------------- .nv.compat                --------------------------
	.section	.nv.compat,"",@"SHT_CUDA_COMPAT_INFO"
	.align	4
        /*0000*/ 	.byte	0x02, 0x09, 0x00, 0x00, 0x02, 0x02, 0x01, 0x00, 0x02, 0x05, 0x05, 0x00, 0x03, 0x07, 0x01, 0x01
        /*0010*/ 	.byte	0x02, 0x03, 0x00, 0x00, 0x02, 0x06, 0x01, 0x00, 0x04, 0x0b, 0x08, 0x00, 0x09, 0x00, 0x00, 0x00
        /*0020*/ 	.byte	0x00, 0x00, 0x00, 0x00


//--------------------- .nv.info._Z19reduce_naive_kernelILi256EEvPiS0_i --------------------------
	.section	.nv.info._Z19reduce_naive_kernelILi256EEvPiS0_i,"",@"SHT_CUDA_INFO"
	.sectionflags	@""
	.align	4


	//----- nvinfo : EIATTR_CUDA_API_VERSION
	.align		4
        /*0000*/ 	.byte	0x04, 0x37
        /*0002*/ 	.short	(.L_7 - .L_6)
.L_6:
        /*0004*/ 	.word	0x00000082


	//----- nvinfo : EIATTR_KPARAM_INFO
	.align		4
.L_7:
        /*0008*/ 	.byte	0x04, 0x17
        /*000a*/ 	.short	(.L_9 - .L_8)
.L_8:
        /*000c*/ 	.word	0x00000000
        /*0010*/ 	.short	0x0002
        /*0012*/ 	.short	0x0010
        /*0014*/ 	.byte	0x00, 0xf0, 0x11, 0x00


	//----- nvinfo : EIATTR_KPARAM_INFO
	.align		4
.L_9:
        /*0018*/ 	.byte	0x04, 0x17
        /*001a*/ 	.short	(.L_11 - .L_10)
.L_10:
        /*001c*/ 	.word	0x00000000
        /*0020*/ 	.short	0x0001
        /*0022*/ 	.short	0x0008
        /*0024*/ 	.byte	0x00, 0xf5, 0x21, 0x00


	//----- nvinfo : EIATTR_KPARAM_INFO
	.align		4
.L_11:
        /*0028*/ 	.byte	0x04, 0x17
        /*002a*/ 	.short	(.L_13 - .L_12)
.L_12:
        /*002c*/ 	.word	0x00000000
        /*0030*/ 	.short	0x0000
        /*0032*/ 	.short	0x0000
        /*0034*/ 	.byte	0x00, 0xf5, 0x21, 0x00


	//----- nvinfo : EIATTR_SPARSE_MMA_MASK
	.align		4
.L_13:
        /*0038*/ 	.byte	0x03, 0x50
        /*003a*/ 	.short	0x0000


	//----- nvinfo : EIATTR_MAXREG_COUNT
	.align		4
        /*003c*/ 	.byte	0x03, 0x1b
        /*003e*/ 	.short	0x00ff


	//----- nvinfo : EIATTR_NUM_BARRIERS
	.align		4
        /*0040*/ 	.byte	0x02, 0x4c
        /*0042*/ 	.byte	0x01
	.zero		1


	//----- nvinfo : EIATTR_MERCURY_ISA_VERSION
	.align		4
        /*0044*/ 	.byte	0x03, 0x5f
        /*0046*/ 	.short	0x0101


	//----- nvinfo : EIATTR_VRC_CTA_INIT_COUNT
	.align		4
        /*0048*/ 	.byte	0x02, 0x4a
	.zero		1
	.zero		1


	//----- nvinfo : EIATTR_EXIT_INSTR_OFFSETS
	.align		4
        /*004c*/ 	.byte	0x04, 0x1c
        /*004e*/ 	.short	(.L_15 - .L_14)


	//   ....[0]....
.L_14:
        /*0050*/ 	.word	0x00000300


	//   ....[1]....
        /*0054*/ 	.word	0x00000380


	//----- nvinfo : EIATTR_CRS_STACK_SIZE
	.align		4
.L_15:
        /*0058*/ 	.byte	0x04, 0x1e
        /*005a*/ 	.short	(.L_17 - .L_16)
.L_16:
        /*005c*/ 	.word	0x00000000


	//----- nvinfo : EIATTR_CBANK_PARAM_SIZE
	.align		4
.L_17:
        /*0060*/ 	.byte	0x03, 0x19
        /*0062*/ 	.short	0x0014


	//----- nvinfo : EIATTR_PARAM_CBANK
	.align		4
        /*0064*/ 	.byte	0x04, 0x0a
        /*0066*/ 	.short	(.L_19 - .L_18)
	.align		4
.L_18:
        /*0068*/ 	.word	index@(.nv.constant0._Z19reduce_naive_kernelILi256EEvPiS0_i)
        /*006c*/ 	.short	0x0380
        /*006e*/ 	.short	0x0014


	//----- nvinfo : EIATTR_SW_WAR
	.align		4
.L_19:
        /*0070*/ 	.byte	0x04, 0x36
        /*0072*/ 	.short	(.L_21 - .L_20)
.L_20:
        /*0074*/ 	.word	0x00000008
.L_21:


//--------------------- .nv.callgraph             --------------------------
	.section	.nv.callgraph,"",@"SHT_CUDA_CALLGRAPH"
	.align	4
	.sectionentsize	8
	.align		4
        /*0000*/ 	.word	0x00000000
	.align		4
        /*0004*/ 	.word	0xffffffff
	.align		4
        /*0008*/ 	.word	0x00000000
	.align		4
        /*000c*/ 	.word	0xfffffffe
	.align		4
        /*0010*/ 	.word	0x00000000
	.align		4
        /*0014*/ 	.word	0xfffffffd
	.align		4
        /*0018*/ 	.word	0x00000000
	.align		4
        /*001c*/ 	.word	0xfffffffc


//--------------------- .text._Z19reduce_naive_kernelILi256EEvPiS0_i --------------------------
	.section	.text._Z19reduce_naive_kernelILi256EEvPiS0_i,"ax",@progbits
	.align	128
        .global         _Z19reduce_naive_kernelILi256EEvPiS0_i
        .type           _Z19reduce_naive_kernelILi256EEvPiS0_i,@function
        .size           _Z19reduce_naive_kernelILi256EEvPiS0_i,(.L_x_7 - _Z19reduce_naive_kernelILi256EEvPiS0_i)
        .other          _Z19reduce_naive_kernelILi256EEvPiS0_i,@"STO_CUDA_ENTRY STV_DEFAULT"
_Z19reduce_naive_kernelILi256EEvPiS0_i:
.text._Z19reduce_naive_kernelILi256EEvPiS0_i:
[----:B------:R-:W-:Y:S01]  /*0000*/  LDC R1, c[0x0][0x37c] ;  /* 0x0000df00ff017b82 */ /* 0x000fe20000000800 */
[----:B------:R-:W0:Y:S01]  /*0010*/  S2R R9, SR_CTAID.X ;  /* 0x0000000000097919 */ /* 0x000e220000002500 */
[----:B------:R-:W0:Y:S01]  /*0020*/  LDCU UR7, c[0x0][0x360] ;  /* 0x00006c00ff0777ac */ /* 0x000e220008000800 */
[----:B------:R-:W-:Y:S01]  /*0030*/  BSSY.RECONVERGENT B0, `(.L_x_0) ;  /* 0x0000010000007945 */ /* 0x000fe20003800200 */
[----:B------:R-:W1:Y:S01]  /*0040*/  S2R R7, SR_TID.X ;  /* 0x0000000000077919 */ /* 0x000e620000002100 */
[----:B------:R-:W2:Y:S01]  /*0050*/  LDCU UR4, c[0x0][0x390] ;  /* 0x00007200ff0477ac */ /* 0x000ea20008000800 */
[----:B------:R-:W3:Y:S01]  /*0060*/  LDCU.64 UR8, c[0x0][0x358] ;  /* 0x00006b00ff0877ac */ /* 0x000ee20008000a00 */
[----:B0-----:R-:W-:-:S04]  /*0070*/  IMAD R0, R9, UR7, RZ ;  /* 0x0000000709007c24 */ /* 0x001fc8000f8e02ff */
[----:B-1----:R-:W-:-:S05]  /*0080*/  IMAD.IADD R5, R0, 0x1, R7 ;  /* 0x0000000100057824 */ /* 0x002fca00078e0207 */
[----:B--2---:R-:W-:-:S13]  /*0090*/  ISETP.GE.AND P0, PT, R5, UR4, PT ;  /* 0x0000000405007c0c */ /* 0x004fda000bf06270 */
[----:B---3--:R-:W-:Y:S05]  /*00a0*/  @P0 BRA `(.L_x_1) ;  /* 0x0000000000200947 */ /* 0x008fea0003800000 */
[----:B------:R-:W0:Y:S02]  /*00b0*/  LDC.64 R2, c[0x0][0x380] ;  /* 0x0000e000ff027b82 */ /* 0x000e240000000a00 */
[----:B0-----:R-:W-:-:S06]  /*00c0*/  IMAD.WIDE.U32 R2, R5, 0x4, R2 ;  /* 0x0000000405027825 */ /* 0x001fcc00078e0002 */
[----:B------:R-:W2:Y:S01]  /*00d0*/  LDG.E R2, desc[UR8][R2.64] ;  /* 0x0000000802027981 */ /* 0x000ea2000c1e1900 */
[----:B------:R-:W0:Y:S01]  /*00e0*/  S2UR UR5, SR_CgaCtaId ;  /* 0x00000000000579c3 */ /* 0x000e220000008800 */
[----:B------:R-:W-:Y:S02]  /*00f0*/  UMOV UR4, 0x400 ;  /* 0x0000040000047882 */ /* 0x000fe40000000000 */
[----:B0-----:R-:W-:-:S06]  /*0100*/  ULEA UR4, UR5, UR4, 0x18 ;  /* 0x0000000405047291 */ /* 0x001fcc000f8ec0ff */
[----:B------:R-:W-:-:S05]  /*0110*/  LEA R5, R7, UR4, 0x2 ;  /* 0x0000000407057c11 */ /* 0x000fca000f8e10ff */
[----:B--2---:R0:W-:Y:S02]  /*0120*/  STS [R5], R2 ;  /* 0x0000000205007388 */ /* 0x0041e40000000800 */
.L_x_1:
[----:B------:R-:W-:Y:S05]  /*0130*/  BSYNC.RECONVERGENT B0 ;  /* 0x0000000000007941 */ /* 0x000fea0003800200 */
.L_x_0:
[----:B------:R-:W-:Y:S01]  /*0140*/  BAR.SYNC.DEFER_BLOCKING 0x0 ;  /* 0x0000000000007b1d */ /* 0x000fe20000010000 */
[----:B------:R-:W-:-:S09]  /*0150*/  UISETP.GE.U32.AND UP0, UPT, UR7, 0x2, UPT ;  /* 0x000000020700788c */ /* 0x000fd2000bf06070 */
[----:B------:R-:W-:Y:S05]  /*0160*/  BRA.U !UP0, `(.L_x_2) ;  /* 0x0000000108607547 */ /* 0x000fea000b800000 */
[----:B------:R-:W1:Y:S01]  /*0170*/  LDCU UR10, c[0x0][0x390] ;  /* 0x00007200ff0a77ac */ /* 0x000e620008000800 */
[----:B------:R-:W-:-:S05]  /*0180*/  UMOV UR4, 0x1 ;  /* 0x0000000100047882 */ /* 0x000fca0000000000 */
.L_x_5:
[----:B------:R-:W-:Y:S01]  /*0190*/  USHF.L.U32 UR5, UR4, 0x1, URZ ;  /* 0x0000000104057899 */ /* 0x000fe200080006ff */
[----:B------:R-:W-:Y:S05]  /*01a0*/  BSSY.RECONVERGENT B0, `(.L_x_3) ;  /* 0x0000010000007945 */ /* 0x000fea0003800200 */
[----:B0-----:R-:W-:-:S04]  /*01b0*/  IMAD R3, R7, UR5, RZ ;  /* 0x0000000507037c24 */ /* 0x001fc8000f8e02ff */
[----:B0-----:R-:W-:-:S05]  /*01c0*/  VIADD R5, R3, UR4 ;  /* 0x0000000403057c36 */ /* 0x001fca0008000000 */
[----:B------:R-:W-:-:S04]  /*01d0*/  IADD3 R2, PT, PT, R0, R5, RZ ;  /* 0x0000000500027210 */ /* 0x000fc80007ffe0ff */
[----:B-1----:R-:W-:-:S04]  /*01e0*/  ISETP.GE.AND P0, PT, R2, UR10, PT ;  /* 0x0000000a02007c0c */ /* 0x002fc8000bf06270 */
[----:B------:R-:W-:-:S13]  /*01f0*/  ISETP.GE.U32.OR P0, PT, R5, UR7, P0 ;  /* 0x0000000705007c0c */ /* 0x000fda0008706470 */
[----:B------:R-:W-:Y:S05]  /*0200*/  @P0 BRA `(.L_x_4) ;  /* 0x0000000000240947 */ /* 0x000fea0003800000 */
[----:B------:R-:W0:Y:S01]  /*0210*/  S2UR UR6, SR_CgaCtaId ;  /* 0x00000000000679c3 */ /* 0x000e220000008800 */
[----:B------:R-:W-:Y:S02]  /*0220*/  UMOV UR4, 0x400 ;  /* 0x0000040000047882 */ /* 0x000fe40000000000 */
[----:B0-----:R-:W-:-:S06]  /*0230*/  ULEA UR4, UR6, UR4, 0x18 ;  /* 0x0000000406047291 */ /* 0x001fcc000f8ec0ff */
[----:B------:R-:W-:Y:S02]  /*0240*/  LEA R2, R5, UR4, 0x2 ;  /* 0x0000000405027c11 */ /* 0x000fe4000f8e10ff */
[----:B------:R-:W-:-:S04]  /*0250*/  LEA R3, R3, UR4, 0x2 ;  /* 0x0000000403037c11 */ /* 0x000fc8000f8e10ff */
[----:B------:R-:W-:Y:S04]  /*0260*/  LDS R2, [R2] ;  /* 0x0000000002027984 */ /* 0x000fe80000000800 */
[----:B------:R-:W0:Y:S02]  /*0270*/  LDS R5, [R3] ;  /* 0x0000000003057984 */ /* 0x000e240000000800 */
[----:B0-----:R-:W-:-:S05]  /*0280*/  IMAD.IADD R4, R2, 0x1, R5 ;  /* 0x0000000102047824 */ /* 0x001fca00078e0205 */
[----:B------:R0:W-:Y:S02]  /*0290*/  STS [R3], R4 ;  /* 0x0000000403007388 */ /* 0x0001e40000000800 */
.L_x_4:
[----:B------:R-:W-:Y:S05]  /*02a0*/  BSYNC.RECONVERGENT B0 ;  /* 0x0000000000007941 */ /* 0x000fea0003800200 */
.L_x_3:
[----:B------:R-:W-:Y:S01]  /*02b0*/  BAR.SYNC.DEFER_BLOCKING 0x0 ;  /* 0x0000000000007b1d */ /* 0x000fe20000010000 */
[----:B------:R-:W-:-:S05]  /*02c0*/  UISETP.GE.U32.AND UP0, UPT, UR5, UR7, UPT ;  /* 0x000000070500728c */ /* 0x000fca000bf06070 */
[----:B------:R-:W-:-:S04]  /*02d0*/  UMOV UR4, UR5 ;  /* 0x0000000500047c82 */ /* 0x000fc80008000000 */
[----:B------:R-:W-:Y:S05]  /*02e0*/  BRA.U !UP0, `(.L_x_5) ;  /* 0xfffffffd08a87547 */ /* 0x000fea000b83ffff */
.L_x_2:
[----:B------:R-:W-:-:S13]  /*02f0*/  ISETP.NE.AND P0, PT, R7, RZ, PT ;  /* 0x000000ff0700720c */ /* 0x000fda0003f05270 */
[----:B------:R-:W-:Y:S05]  /*0300*/  @P0 EXIT ;  /* 0x000000000000094d */ /* 0x000fea0003800000 */
[----:B------:R-:W1:Y:S01]  /*0310*/  S2UR UR5, SR_CgaCtaId ;  /* 0x00000000000579c3 */ /* 0x000e620000008800 */
[----:B------:R-:W-:-:S07]  /*0320*/  UMOV UR4, 0x400 ;  /* 0x0000040000047882 */ /* 0x000fce0000000000 */
[----:B0-----:R-:W0:Y:S01]  /*0330*/  LDC.64 R2, c[0x0][0x388] ;  /* 0x0000e200ff027b82 */ /* 0x001e220000000a00 */
[----:B-1----:R-:W-:Y:S01]  /*0340*/  ULEA UR4, UR5, UR4, 0x18 ;  /* 0x0000000405047291 */ /* 0x002fe2000f8ec0ff */
[----:B0-----:R-:W-:-:S08]  /*0350*/  IMAD.WIDE.U32 R2, R9, 0x4, R2 ;  /* 0x0000000409027825 */ /* 0x001fd000078e0002 */
[----:B------:R-:W0:Y:S04]  /*0360*/  LDS R5, [UR4] ;  /* 0x00000004ff057984 */ /* 0x000e280008000800 */
[----:B0-----:R-:W-:Y:S01]  /*0370*/  STG.E desc[UR8][R2.64], R5 ;  /* 0x0000000502007986 */ /* 0x001fe2000c101908 */
[----:B------:R-:W-:Y:S05]  /*0380*/  EXIT ;  /* 0x000000000000794d */ /* 0x000fea0003800000 */
.L_x_6:
[----:B------:R-:W-:-:S00]  /*0390*/  BRA `(.L_x_6) ;  /* 0xfffffffc00fc7947 */ /* 0x000fc0000383ffff */
[----:B------:R-:W-:-:S00]  /*03a0*/  NOP ;  /* 0x0000000000007918 */ /* 0x000fc00000000000 */
        /* <DEDUP_REMOVED lines=13> */
.L_x_7:


//--------------------- .nv.shared._Z19reduce_naive_kernelILi256EEvPiS0_i --------------------------
	.section	.nv.shared._Z19reduce_naive_kernelILi256EEvPiS0_i,"aw",@nobits
	.sectionflags	@""
	.align	4
.nv.shared._Z19reduce_naive_kernelILi256EEvPiS0_i:
	.zero		2048


//--------------------- .nv.shared.reserved.0     --------------------------
	.section	.nv.shared.reserved.0,"aw",@nobits
	.weak		__nv_reservedSMEM_offset_0_alias
	.size		__nv_reservedSMEM_offset_0_alias, 0, 64
	.other		__nv_reservedSMEM_offset_0_alias,@"STO_CUDA_RESERVED_SHARED STV_DEFAULT"
__nv_reservedSMEM_offset_0_alias:
	.zero		0
	.zero		64


//--------------------- .nv.constant0._Z19reduce_naive_kernelILi256EEvPiS0_i --------------------------
	.section	.nv.constant0._Z19reduce_naive_kernelILi256EEvPiS0_i,"a",@progbits
	.sectionflags	@""
	.align	4
.nv.constant0._Z19reduce_naive_kernelILi256EEvPiS0_i:
	.zero		916


//--------------------- SYMBOLS --------------------------

	.type		.nv.reservedSmem.offset0,@object
	.size		.nv.reservedSmem.offset0,0x4
	.type		.nv.reservedSmem.cap,@object
	.size		.nv.reservedSmem.cap,0x4
